//
// Generated by NVIDIA NVVM Compiler
//
// Compiler Build ID: CL-36424714
// Cuda compilation tools, release 13.0, V13.0.88
// Based on NVVM 20.0.0
//

.version 9.0
.target sm_100
.address_size 64

	// .globl	_Z6gpuAddPiS_S_

.visible .entry _Z6gpuAddPiS_S_(
	.param .u64 .ptr .align 1 _Z6gpuAddPiS_S__param_0,
	.param .u64 .ptr .align 1 _Z6gpuAddPiS_S__param_1,
	.param .u64 .ptr .align 1 _Z6gpuAddPiS_S__param_2
)
{
	.reg .pred 	%p<2>;
	.reg .b32 	%r<5>;
	.reg .b64 	%rd<11>;

	ld.param.u64 	%rd1, [_Z6gpuAddPiS_S__param_0];
	ld.param.u64 	%rd2, [_Z6gpuAddPiS_S__param_1];
	ld.param.u64 	%rd3, [_Z6gpuAddPiS_S__param_2];
	mov.u32 	%r1, %ctaid.x;
	setp.gt.u32 	%p1, %r1, 49;
	@%p1 bra 	$L__BB0_2;
	cvta.to.global.u64 	%rd4, %rd1;
	cvta.to.global.u64 	%rd5, %rd2;
	cvta.to.global.u64 	%rd6, %rd3;
	mul.wide.u32 	%rd7, %r1, 4;
	add.s64 	%rd8, %rd4, %rd7;
	ld.global.u32 	%r2, [%rd8];
	add.s64 	%rd9, %rd5, %rd7;
	ld.global.u32 	%r3, [%rd9];
	add.s32 	%r4, %r3, %r2;
	add.s64 	%rd10, %rd6, %rd7;
	st.global.u32 	[%rd10], %r4;
$L__BB0_2:
	ret;

}


// ===== COMPILED SASS (sm_100) =====

	.target	sm_100

	.elftype	@"ET_EXEC"


//--------------------- .note.nv.tkinfo           --------------------------
	.section	.note.nv.tkinfo,"",@"SHT_NOTE"
	.sectionflags	@"SHF_NOTE_NV_TKINFO"
	.tkinfo
        /*0018*/ 	.word	0x00000002
        /*0030*/ 	.string	""
        /*0030*/ 	.string	"ptxas"
        /*0030*/ 	.string	"Cuda compilation tools, release 13.0, V13.0.88"
        /*0030*/ 	.string	"Build cuda_13.0.r13.0/compiler.36424714_0"
        /*0030*/ 	.string	"-arch sm_100 -m 64 "



//--------------------- .note.nv.cuinfo           --------------------------
	.section	.note.nv.cuinfo,"",@"SHT_NOTE"
	.sectionflags	@"SHF_NOTE_NV_CUINFO"
        /*0018*/ 	.short	0x0002
        /*001a*/ 	.short	0x0064
        /*001c*/ 	.short	0x0082
	.zero		2


//--------------------- .nv.info                  --------------------------
	.section	.nv.info,"",@"SHT_CUDA_INFO"
	.align	4


	//----- nvinfo : EIATTR_REGCOUNT
	.align		4
        /*0000*/ 	.byte	0x04, 0x2f
        /*0002*/ 	.short	(.L_1 - .L_0)
	.align		4
.L_0:
        /*0004*/ 	.word	index@(_Z6gpuAddPiS_S_)
        /*0008*/ 	.word	0x0000000c


	//----- nvinfo : EIATTR_FRAME_SIZE
	.align		4
.L_1:
        /*000c*/ 	.byte	0x04, 0x11
        /*000e*/ 	.short	(.L_3 - .L_2)
	.align		4
.L_2:
        /*0010*/ 	.word	index@(_Z6gpuAddPiS_S_)
        /*0014*/ 	.word	0x00000000


	//----- nvinfo : EIATTR_MIN_STACK_SIZE
	.align		4
.L_3:
        /*0018*/ 	.byte	0x04, 0x12
        /*001a*/ 	.short	(.L_5 - .L_4)
	.align		4
.L_4:
        /*001c*/ 	.word	index@(_Z6gpuAddPiS_S_)
        /*0020*/ 	.word	0x00000000
.L_5:


//--------------------- .nv.compat                --------------------------
	.section	.nv.compat,"",@"SHT_CUDA_COMPAT_INFO"
	.align	4
        /*0000*/ 	.byte	0x02, 0x09, 0x00, 0x00, 0x02, 0x02, 0x01, 0x00, 0x02, 0x05, 0x05, 0x00, 0x03, 0x07, 0x01, 0x01
        /*0010*/ 	.byte	0x02, 0x03, 0x00, 0x00, 0x02, 0x06, 0x01, 0x00, 0x04, 0x0b, 0x08, 0x00, 0x09, 0x00, 0x00, 0x00
        /*0020*/ 	.byte	0x00, 0x00, 0x00, 0x00


//--------------------- .nv.info._Z6gpuAddPiS_S_  --------------------------
	.section	.nv.info._Z6gpuAddPiS_S_,"",@"SHT_CUDA_INFO"
	.sectionflags	@""
	.align	4


	//----- nvinfo : EIATTR_CUDA_API_VERSION
	.align		4
        /*0000*/ 	.byte	0x04, 0x37
        /*0002*/ 	.short	(.L_7 - .L_6)
.L_6:
        /*0004*/ 	.word	0x00000082


	//----- nvinfo : EIATTR_KPARAM_INFO
	.align		4
.L_7:
        /*0008*/ 	.byte	0x04, 0x17
        /*000a*/ 	.short	(.L_9 - .L_8)
.L_8:
        /*000c*/ 	.word	0x00000000
        /*0010*/ 	.short	0x0002
        /*0012*/ 	.short	0x0010
        /*0014*/ 	.byte	0x00, 0xf5, 0x21, 0x00


	//----- nvinfo : EIATTR_KPARAM_INFO
	.align		4
.L_9:
        /*0018*/ 	.byte	0x04, 0x17
        /*001a*/ 	.short	(.L_11 - .L_10)
.L_10:
        /*001c*/ 	.word	0x00000000
        /*0020*/ 	.short	0x0001
        /*0022*/ 	.short	0x0008
        /*0024*/ 	.byte	0x00, 0xf5, 0x21, 0x00


	//----- nvinfo : EIATTR_KPARAM_INFO
	.align		4
.L_11:
        /*0028*/ 	.byte	0x04, 0x17
        /*002a*/ 	.short	(.L_13 - .L_12)
.L_12:
        /*002c*/ 	.word	0x00000000
        /*0030*/ 	.short	0x0000
        /*0032*/ 	.short	0x0000
        /*0034*/ 	.byte	0x00, 0xf5, 0x21, 0x00


	//----- nvinfo : EIATTR_SPARSE_MMA_MASK
	.align		4
.L_13:
        /*0038*/ 	.byte	0x03, 0x50
        /*003a*/ 	.short	0x0000


	//----- nvinfo : EIATTR_MAXREG_COUNT
	.align		4
        /*003c*/ 	.byte	0x03, 0x1b
        /*003e*/ 	.short	0x00ff


	//----- nvinfo : EIATTR_MERCURY_ISA_VERSION
	.align		4
        /*0040*/ 	.byte	0x03, 0x5f
        /*0042*/ 	.short	0x0101


	//----- nvinfo : EIATTR_VRC_CTA_INIT_COUNT
	.align		4
        /*0044*/ 	.byte	0x02, 0x4a
	.zero		1
	.zero		1


	//----- nvinfo : EIATTR_EXIT_INSTR_OFFSETS
	.align		4
        /*0048*/ 	.byte	0x04, 0x1c
        /*004a*/ 	.short	(.L_15 - .L_14)


	//   ....[0]....
.L_14:
        /*004c*/ 	.word	0x00000030


	//   ....[1]....
        /*0050*/ 	.word	0x000000f0


	//----- nvinfo : EIATTR_CBANK_PARAM_SIZE
	.align		4
.L_15:
        /*0054*/ 	.byte	0x03, 0x19
        /*0056*/ 	.short	0x0018


	//----- nvinfo : EIATTR_PARAM_CBANK
	.align		4
        /*0058*/ 	.byte	0x04, 0x0a
        /*005a*/ 	.short	(.L_17 - .L_16)
	.align		4
.L_16:
        /*005c*/ 	.word	index@(.nv.constant0._Z6gpuAddPiS_S_)
        /*0060*/ 	.short	0x0380
        /*0062*/ 	.short	0x0018


	//----- nvinfo : EIATTR_SW_WAR
	.align		4
.L_17:
        /*0064*/ 	.byte	0x04, 0x36
        /*0066*/ 	.short	(.L_19 - .L_18)
.L_18:
        /*0068*/ 	.word	0x00000008
.L_19:


//--------------------- .nv.callgraph             --------------------------
	.section	.nv.callgraph,"",@"SHT_CUDA_CALLGRAPH"
	.align	4
	.sectionentsize	8
	.align		4
        /*0000*/ 	.word	0x00000000
	.align		4
        /*0004*/ 	.word	0xffffffff
	.align		4
        /*0008*/ 	.word	0x00000000
	.align		4
        /*000c*/ 	.word	0xfffffffe
	.align		4
        /*0010*/ 	.word	0x00000000
	.align		4
        /*0014*/ 	.word	0xfffffffd
	.align		4
        /*0018*/ 	.word	0x00000000
	.align		4
        /*001c*/ 	.word	0xfffffffc


//--------------------- .text._Z6gpuAddPiS_S_     --------------------------
	.section	.text._Z6gpuAddPiS_S_,"ax",@progbits
	.align	128
        .global         _Z6gpuAddPiS_S_
        .type           _Z6gpuAddPiS_S_,@function
        .size           _Z6gpuAddPiS_S_,(.L_x_1 - _Z6gpuAddPiS_S_)
        .other          _Z6gpuAddPiS_S_,@"STO_CUDA_ENTRY STV_DEFAULT"
_Z6gpuAddPiS_S_:
.text._Z6gpuAddPiS_S_:
[----:B------:R-:W-:Y:S01]  /*0000*/  LDC R1, c[0x0][0x37c] ;  /* 0x0000df00ff017b82 */ /* 0x000fe20000000800 */
[----:B------:R-:W0:Y:S02]  /*0010*/  S2R R9, SR_CTAID.X ;  /* 0x0000000000097919 */ /* 0x000e240000002500 */
[----:B0-----:R-:W-:-:S13]  /*0020*/  ISETP.GT.U32.AND P0, PT, R9, 0x31, PT ;  /* 0x000000310900780c */ /* 0x001fda0003f04070 */
[----:B------:R-:W-:Y:S05]  /*0030*/  @P0 EXIT ;  /* 0x000000000000094d */ /* 0x000fea0003800000 */
[----:B------:R-:W0:Y:S01]  /*0040*/  LDC.64 R2, c[0x0][0x380] ;  /* 0x0000e000ff027b82 */ /* 0x000e220000000a00 */
[----:B------:R-:W1:Y:S07]  /*0050*/  LDCU.64 UR4, c[0x0][0x358] ;  /* 0x00006b00ff0477ac */ /* 0x000e6e0008000a00 */
[----:B------:R-:W2:Y:S08]  /*0060*/  LDC.64 R4, c[0x0][0x388] ;  /* 0x0000e200ff047b82 */ /* 0x000eb00000000a00 */
[----:B------:R-:W3:Y:S01]  /*0070*/  LDC.64 R6, c[0x0][0x390] ;  /* 0x0000e400ff067b82 */ /* 0x000ee20000000a00 */
[----:B0-----:R-:W-:-:S06]  /*0080*/  IMAD.WIDE.U32 R2, R9, 0x4, R2 ;  /* 0x0000000409027825 */ /* 0x001fcc00078e0002 */
[----:B-1----:R-:W4:Y:S01]  /*0090*/  LDG.E R2, desc[UR4][R2.64] ;  /* 0x0000000402027981 */ /* 0x002f22000c1e1900 */
[----:B--2---:R-:W-:-:S06]  /*00a0*/  IMAD.WIDE.U32 R4, R9, 0x4, R4 ;  /* 0x0000000409047825 */ /* 0x004fcc00078e0004 */
[----:B------:R-:W4:Y:S01]  /*00b0*/  LDG.E R5, desc[UR4][R4.64] ;  /* 0x0000000404057981 */ /* 0x000f22000c1e1900 */
[----:B---3--:R-:W-:Y:S01]  /*00c0*/  IMAD.WIDE.U32 R6, R9, 0x4, R6 ;  /* 0x0000000409067825 */ /* 0x008fe200078e0006 */
[----:B----4-:R-:W-:-:S05]  /*00d0*/  IADD3 R9, PT, PT, R2, R5, RZ ;  /* 0x0000000502097210 */ /* 0x010fca0007ffe0ff */
[----:B------:R-:W-:Y:S01]  /*00e0*/  STG.E desc[UR4][R6.64], R9 ;  /* 0x0000000906007986 */ /* 0x000fe2000c101904 */
[----:B------:R-:W-:Y:S05]  /*00f0*/  EXIT ;  /* 0x000000000000794d */ /* 0x000fea0003800000 */
.L_x_0:
[----:B------:R-:W-:-:S00]  /*0100*/  BRA `(.L_x_0) ;  /* 0xfffffffc00fc7947 */ /* 0x000fc0000383ffff */
[----:B------:R-:W-:-:S00]  /*0110*/  NOP ;  /* 0x0000000000007918 */ /* 0x000fc00000000000 */
        /* <DEDUP_REMOVED lines=14> */
.L_x_1:


//--------------------- .nv.shared.reserved.0     --------------------------
	.section	.nv.shared.reserved.0,"aw",@nobits
	.weak		__nv_reservedSMEM_offset_0_alias
	.size		__nv_reservedSMEM_offset_0_alias, 0, 64
	.other		__nv_reservedSMEM_offset_0_alias,@"STO_CUDA_RESERVED_SHARED STV_DEFAULT"
__nv_reservedSMEM_offset_0_alias:
	.zero		0
	.zero		64


//--------------------- .nv.constant0._Z6gpuAddPiS_S_ --------------------------
	.section	.nv.constant0._Z6gpuAddPiS_S_,"a",@progbits
	.sectionflags	@""
	.align	4
.nv.constant0._Z6gpuAddPiS_S_:
	.zero		920


//--------------------- SYMBOLS --------------------------

	.type		.nv.reservedSmem.offset0,@object
	.size		.nv.reservedSmem.offset0,0x4
